	.headerflags	@"EF_CUDA_TEXMODE_UNIFIED EF_CUDA_64BIT_ADDRESS EF_CUDA_ACCELERATORS EF_CUDA_SM90 EF_CUDA_VIRTUAL_SM(EF_CUDA_SM90)"
	.elftype	@"ET_EXEC"


//--------------------- .nv.info                  --------------------------
	.section	.nv.info,"",@"SHT_CUDA_INFO"
	.align	4


	//----- nvinfo : EIATTR_REGCOUNT
	.align		4
        /*0000*/ 	.byte	0x04, 0x2f
        /*0002*/ 	.short	(.L_1 - .L_0)
	.align		4
.L_0:
        /*0004*/ 	.word	index@(triton_mm)
        /*0008*/ 	.word	0x0000003b


	//----- nvinfo : EIATTR_MIN_STACK_SIZE
	.align		4
.L_1:
        /*000c*/ 	.byte	0x04, 0x12
        /*000e*/ 	.short	(.L_3 - .L_2)
	.align		4
.L_2:
        /*0010*/ 	.word	index@(triton_mm)
        /*0014*/ 	.word	0x00000000


	//----- nvinfo : EIATTR_FRAME_SIZE
	.align		4
.L_3:
        /*0018*/ 	.byte	0x04, 0x11
        /*001a*/ 	.short	(.L_5 - .L_4)
	.align		4
.L_4:
        /*001c*/ 	.word	index@(triton_mm)
        /*0020*/ 	.word	0x00000000


	//----- nvinfo : EIATTR_MIN_STACK_SIZE
	.align		4
.L_5:
        /*0024*/ 	.byte	0x04, 0x12
        /*0026*/ 	.short	(.L_7 - .L_6)
	.align		4
.L_6:
        /*0028*/ 	.word	index@(triton_mm)
        /*002c*/ 	.word	0x00000000
.L_7:


//--------------------- .nv.info.triton_mm        --------------------------
	.section	.nv.info.triton_mm,"",@"SHT_CUDA_INFO"
	.sectionflags	@""
	.align	4


	//----- nvinfo : EIATTR_CUDA_API_VERSION
	.align		4
        /*0000*/ 	.byte	0x04, 0x37
        /*0002*/ 	.short	(.L_9 - .L_8)
.L_8:
        /*0004*/ 	.word	0x0000007c


	//----- nvinfo : EIATTR_KPARAM_INFO
	.align		4
.L_9:
        /*0008*/ 	.byte	0x04, 0x17
        /*000a*/ 	.short	(.L_11 - .L_10)
.L_10:
        /*000c*/ 	.word	0x00000000
        /*0010*/ 	.short	0x0004
        /*0012*/ 	.short	0x0020
        /*0014*/ 	.byte	0x00, 0xf0, 0x11, 0x00


	//----- nvinfo : EIATTR_KPARAM_INFO
	.align		4
.L_11:
        /*0018*/ 	.byte	0x04, 0x17
        /*001a*/ 	.short	(.L_13 - .L_12)
.L_12:
        /*001c*/ 	.word	0x00000000
        /*0020*/ 	.short	0x0003
        /*0022*/ 	.short	0x0018
        /*0024*/ 	.byte	0x00, 0xf0, 0x21, 0x00


	//----- nvinfo : EIATTR_KPARAM_INFO
	.align		4
.L_13:
        /*0028*/ 	.byte	0x04, 0x17
        /*002a*/ 	.short	(.L_15 - .L_14)
.L_14:
        /*002c*/ 	.word	0x00000000
        /*0030*/ 	.short	0x0002
        /*0032*/ 	.short	0x0010
        /*0034*/ 	.byte	0x00, 0xf0, 0x21, 0x00


	//----- nvinfo : EIATTR_KPARAM_INFO
	.align		4
.L_15:
        /*0038*/ 	.byte	0x04, 0x17
        /*003a*/ 	.short	(.L_17 - .L_16)
.L_16:
        /*003c*/ 	.word	0x00000000
        /*0040*/ 	.short	0x0001
        /*0042*/ 	.short	0x0008
        /*0044*/ 	.byte	0x00, 0xf0, 0x21, 0x00


	//----- nvinfo : EIATTR_KPARAM_INFO
	.align		4
.L_17:
        /*0048*/ 	.byte	0x04, 0x17
        /*004a*/ 	.short	(.L_19 - .L_18)
.L_18:
        /*004c*/ 	.word	0x00000000
        /*0050*/ 	.short	0x0000
        /*0052*/ 	.short	0x0000
        /*0054*/ 	.byte	0x00, 0xf0, 0x21, 0x00


	//----- nvinfo : EIATTR_SPARSE_MMA_MASK
	.align		4
.L_19:
        /*0058*/ 	.byte	0x03, 0x50
        /*005a*/ 	.short	0x0000


	//----- nvinfo : EIATTR_MAXREG_COUNT
	.align		4
        /*005c*/ 	.byte	0x03, 0x1b
        /*005e*/ 	.short	0x00ff


	//----- nvinfo : EIATTR_COOP_GROUP_MASK_REGIDS
	.align		4
        /*0060*/ 	.byte	0x04, 0x29
        /*0062*/ 	.short	(.L_21 - .L_20)


	//   ....[0]....
.L_20:
        /*0064*/ 	.word	0xffffffff


	//----- nvinfo : EIATTR_COOP_GROUP_INSTR_OFFSETS
	.align		4
.L_21:
        /*0068*/ 	.byte	0x04, 0x28
        /*006a*/ 	.short	(.L_23 - .L_22)


	//   ....[0]....
.L_22:
        /*006c*/ 	.word	0x00000a80


	//----- nvinfo : EIATTR_EXIT_INSTR_OFFSETS
	.align		4
.L_23:
        /*0070*/ 	.byte	0x04, 0x1c
        /*0072*/ 	.short	(.L_25 - .L_24)


	//   ....[0]....
.L_24:
        /*0074*/ 	.word	0x00000040


	//   ....[1]....
        /*0078*/ 	.word	0x00001980


	//   ....[2]....
        /*007c*/ 	.word	0x000019a0


	//----- nvinfo : EIATTR_MAX_THREADS
	.align		4
.L_25:
        /*0080*/ 	.byte	0x04, 0x05
        /*0082*/ 	.short	(.L_27 - .L_26)
.L_26:
        /*0084*/ 	.word	0x00000080
        /*0088*/ 	.word	0x00000001
        /*008c*/ 	.word	0x00000001


	//----- nvinfo : EIATTR_CBANK_PARAM_SIZE
	.align		4
.L_27:
        /*0090*/ 	.byte	0x03, 0x19
        /*0092*/ 	.short	0x0024


	//----- nvinfo : EIATTR_PARAM_CBANK
	.align		4
        /*0094*/ 	.byte	0x04, 0x0a
        /*0096*/ 	.short	(.L_29 - .L_28)
	.align		4
.L_28:
        /*0098*/ 	.word	index@(.nv.constant0.triton_mm)
        /*009c*/ 	.short	0x0210
        /*009e*/ 	.short	0x0024


	//----- nvinfo : EIATTR_SW_WAR
	.align		4
.L_29:
        /*00a0*/ 	.byte	0x04, 0x36
        /*00a2*/ 	.short	(.L_31 - .L_30)
.L_30:
        /*00a4*/ 	.word	0x00000008
.L_31:


//--------------------- .nv.callgraph             --------------------------
	.section	.nv.callgraph,"",@"SHT_CUDA_CALLGRAPH"
	.align	4
	.sectionentsize	8
	.align		4
        /*0000*/ 	.word	0x00000000
	.align		4
        /*0004*/ 	.word	0xffffffff
	.align		4
        /*0008*/ 	.word	0x00000000
	.align		4
        /*000c*/ 	.word	0xfffffffe
	.align		4
        /*0010*/ 	.word	0x00000000
	.align		4
        /*0014*/ 	.word	0xfffffffd
	.align		4
        /*0018*/ 	.word	0x00000000
	.align		4
        /*001c*/ 	.word	0xfffffffc


//--------------------- .text.triton_mm           --------------------------
	.section	.text.triton_mm,"ax",@progbits
	.sectionflags	@"SHF_BARRIERS=1"
	.align	128
        .global         triton_mm
        .type           triton_mm,@function
        .size           triton_mm,(.L_x_2 - triton_mm)
        .other          triton_mm,@"STO_CUDA_ENTRY STV_DEFAULT"
triton_mm:
.text.triton_mm:
[----:B------:R-:W1:Y:S02]  /*0000*/  LDC R1, c[0x0][0x28] ;  /* 0x00000a00ff017b82 */ /* 0x000e640000000800 */
[----:B------:R-:W2:Y:S02]  /*0010*/  LDC R5, c[0x0][0x230] ;  /* 0x00008c00ff057b82 */ /* 0x000ea40000000800 */
[----:B--2---:R-:W-:-:S05]  /*0020*/  IMAD R0, R5, 0xc00, RZ ;  /* 0x00000c0005007824 */ /* 0x004fca00078e02ff */
[----:B------:R-:W-:-:S13]  /*0030*/  ISETP.NE.AND P0, PT, R0, RZ, PT ;  /* 0x000000ff0000720c */ /* 0x000fda0003f05270 */
[----:B------:R-:W-:Y:S05]  /*0040*/  @!P0 EXIT ;  /* 0x000000000000894d */ /* 0x000fea0003800000 */
[----:B------:R-:W2:Y:S01]  /*0050*/  S2R R10, SR_CTAID.X ;  /* 0x00000000000a7919 */ /* 0x000ea20000002500 */
[----:B------:R-:W-:Y:S01]  /*0060*/  VIADD R0, R5, 0x3f ;  /* 0x0000003f05007836 */ /* 0x000fe20000000000 */
[----:B------:R-:W3:Y:S01]  /*0070*/  S2UR UR5, SR_CgaCtaId ;  /* 0x00000000000579c3 */ /* 0x000ee20000008800 */
[----:B------:R-:W-:Y:S01]  /*0080*/  UMOV UR4, 0x400 ;  /* 0x0000040000047882 */ /* 0x000fe20000000000 */
[----:B------:R-:W-:Y:S01]  /*0090*/  ULDC.64 UR16, c[0x0][0x208] ;  /* 0x0000820000107ab9 */ /* 0x000fe20000000a00 */
[----:B------:R-:W-:Y:S01]  /*00a0*/  IMAD.MOV.U32 R56, RZ, RZ, RZ ;  /* 0x000000ffff387224 */ /* 0x000fe200078e00ff */
[----:B------:R-:W-:Y:S02]  /*00b0*/  SHF.R.S32.HI R3, RZ, 0x1f, R0 ;  /* 0x0000001fff037819 */ /* 0x000fe40000011400 */
[----:B------:R-:W-:Y:S02]  /*00c0*/  CS2R R26, SRZ ;  /* 0x00000000001a7805 */ /* 0x000fe4000001ff00 */
[----:B------:R-:W-:-:S02]  /*00d0*/  CS2R R28, SRZ ;  /* 0x00000000001c7805 */ /* 0x000fc4000001ff00 */
[----:B------:R-:W-:Y:S02]  /*00e0*/  CS2R R34, SRZ ;  /* 0x0000000000227805 */ /* 0x000fe4000001ff00 */
[----:B------:R-:W-:Y:S02]  /*00f0*/  LEA.HI R3, R3, R0, RZ, 0x6 ;  /* 0x0000000003037211 */ /* 0x000fe400078f30ff */
[----:B------:R-:W-:Y:S02]  /*0100*/  CS2R R36, SRZ ;  /* 0x0000000000247805 */ /* 0x000fe4000001ff00 */
[----:B------:R-:W-:Y:S02]  /*0110*/  CS2R R38, SRZ ;  /* 0x0000000000267805 */ /* 0x000fe4000001ff00 */
[----:B------:R-:W-:Y:S02]  /*0120*/  CS2R R40, SRZ ;  /* 0x0000000000287805 */ /* 0x000fe4000001ff00 */
[----:B------:R-:W-:-:S02]  /*0130*/  CS2R R42, SRZ ;  /* 0x00000000002a7805 */ /* 0x000fc4000001ff00 */
[----:B------:R-:W-:Y:S02]  /*0140*/  CS2R R44, SRZ ;  /* 0x00000000002c7805 */ /* 0x000fe4000001ff00 */
[----:B------:R-:W-:Y:S02]  /*0150*/  CS2R R46, SRZ ;  /* 0x00000000002e7805 */ /* 0x000fe4000001ff00 */
[----:B------:R-:W-:Y:S02]  /*0160*/  CS2R R48, SRZ ;  /* 0x0000000000307805 */ /* 0x000fe4000001ff00 */
[----:B------:R-:W-:Y:S02]  /*0170*/  CS2R R50, SRZ ;  /* 0x0000000000327805 */ /* 0x000fe4000001ff00 */
[----:B------:R-:W-:Y:S02]  /*0180*/  CS2R R52, SRZ ;  /* 0x0000000000347805 */ /* 0x000fe4000001ff00 */
[----:B------:R-:W-:Y:S01]  /*0190*/  CS2R R54, SRZ ;  /* 0x0000000000367805 */ /* 0x000fe2000001ff00 */
[----:B------:R-:W-:Y:S01]  /*01a0*/  UMOV UR14, 0xffffffff ;  /* 0xffffffff000e7882 */ /* 0x000fe20000000000 */
[----:B---3--:R-:W-:-:S03]  /*01b0*/  UPRMT UR5, UR5, 0x654, UR4 ;  /* 0x0000065405057896 */ /* 0x008fc60008000004 */
[----:B------:R-:W-:Y:S01]  /*01c0*/  UMOV UR4, URZ ;  /* 0x0000003f00047c82 */ /* 0x000fe20008000000 */
[C---:B--2---:R-:W-:Y:S01]  /*01d0*/  IMAD.HI R2, R10.reuse, 0x2aaaaaab, RZ ;  /* 0x2aaaaaab0a027827 */ /* 0x044fe200078e02ff */
[----:B------:R-:W-:Y:S02]  /*01e0*/  IABS R11, R10 ;  /* 0x0000000a000b7213 */ /* 0x000fe40000000000 */
[----:B------:R-:W-:Y:S02]  /*01f0*/  ISETP.GE.AND P1, PT, R10, RZ, PT ;  /* 0x000000ff0a00720c */ /* 0x000fe40003f26270 */
[----:B------:R-:W-:-:S04]  /*0200*/  SHF.R.U32.HI R7, RZ, 0x1f, R2 ;  /* 0x0000001fff077819 */ /* 0x000fc80000011602 */
[----:B------:R-:W-:-:S05]  /*0210*/  LEA.HI.SX32 R7, R2, R7, 0x1a ;  /* 0x0000000702077211 */ /* 0x000fca00078fd2ff */
[C---:B------:R-:W-:Y:S02]  /*0220*/  IMAD.SHL.U32 R0, R7.reuse, 0x8, RZ ;  /* 0x0000000807007824 */ /* 0x040fe400078e00ff */
[----:B------:R-:W-:-:S03]  /*0230*/  IMAD R13, R7, -0x180, R10 ;  /* 0xfffffe80070d7824 */ /* 0x000fc600078e020a */
[----:B------:R-:W-:Y:S02]  /*0240*/  LEA.HI.SX32 R3, R3, -R0, 0x1a ;  /* 0x8000000003037211 */ /* 0x000fe400078fd2ff */
[----:B------:R-:W-:Y:S02]  /*0250*/  IABS R17, R13 ;  /* 0x0000000d00117213 */ /* 0x000fe40000000000 */
[----:B------:R-:W-:-:S04]  /*0260*/  VIMNMX R4, R3, 0x8, PT ;  /* 0x0000000803047848 */ /* 0x000fc80003fe0100 */
[-C--:B------:R-:W-:Y:S02]  /*0270*/  IABS R15, R4.reuse ;  /* 0x00000004000f7213 */ /* 0x080fe40000000000 */
[----:B------:R-:W-:Y:S02]  /*0280*/  IABS R12, R4 ;  /* 0x00000004000c7213 */ /* 0x000fe40000000000 */
[----:B------:R-:W2:Y:S08]  /*0290*/  I2F.RP R6, R15 ;  /* 0x0000000f00067306 */ /* 0x000eb00000209400 */
[----:B--2---:R-:W2:Y:S02]  /*02a0*/  MUFU.RCP R6, R6 ;  /* 0x0000000600067308 */ /* 0x004ea40000001000 */
[----:B--2---:R-:W-:-:S06]  /*02b0*/  VIADD R2, R6, 0xffffffe ;  /* 0x0ffffffe06027836 */ /* 0x004fcc0000000000 */
[----:B------:R2:W3:Y:S02]  /*02c0*/  F2I.FTZ.U32.TRUNC.NTZ R3, R2 ;  /* 0x0000000200037305 */ /* 0x0004e4000021f000 */
[----:B--2---:R-:W-:Y:S02]  /*02d0*/  IMAD.MOV.U32 R2, RZ, RZ, RZ ;  /* 0x000000ffff027224 */ /* 0x004fe400078e00ff */
[----:B---3--:R-:W-:-:S04]  /*02e0*/  IMAD.MOV R8, RZ, RZ, -R3 ;  /* 0x000000ffff087224 */ /* 0x008fc800078e0a03 */
[----:B------:R-:W-:-:S04]  /*02f0*/  IMAD R9, R8, R15, RZ ;  /* 0x0000000f08097224 */ /* 0x000fc800078e02ff */
[----:B------:R-:W-:Y:S01]  /*0300*/  IMAD.HI.U32 R8, R3, R9, R2 ;  /* 0x0000000903087227 */ /* 0x000fe200078e0002 */
[----:B------:R-:W-:-:S03]  /*0310*/  IABS R9, R5 ;  /* 0x0000000500097213 */ /* 0x000fc60000000000 */
[----:B------:R-:W-:Y:S02]  /*0320*/  IMAD.MOV.U32 R3, RZ, RZ, R11 ;  /* 0x000000ffff037224 */ /* 0x000fe400078e000b */
[----:B------:R-:W-:Y:S02]  /*0330*/  IMAD.MOV R11, RZ, RZ, -R12 ;  /* 0x000000ffff0b7224 */ /* 0x000fe400078e0a0c */
[----:B------:R-:W-:-:S04]  /*0340*/  IMAD.HI.U32 R2, R8, R3, RZ ;  /* 0x0000000308027227 */ /* 0x000fc800078e00ff */
[----:B------:R-:W-:Y:S02]  /*0350*/  IMAD R2, R2, R11, R3 ;  /* 0x0000000b02027224 */ /* 0x000fe400078e0203 */
[----:B------:R-:W-:Y:S01]  /*0360*/  IMAD.MOV.U32 R12, RZ, RZ, R9 ;  /* 0x000000ffff0c7224 */ /* 0x000fe200078e0009 */
[----:B------:R-:W2:Y:S01]  /*0370*/  S2R R3, SR_TID.X ;  /* 0x0000000000037919 */ /* 0x000ea20000002100 */
[----:B------:R-:W-:Y:S01]  /*0380*/  IMAD.HI.U32 R8, R8, R17, RZ ;  /* 0x0000001108087227 */ /* 0x000fe200078e00ff */
[----:B------:R-:W-:Y:S01]  /*0390*/  ISETP.GT.U32.AND P0, PT, R15, R2, PT ;  /* 0x000000020f00720c */ /* 0x000fe20003f04070 */
[----:B------:R-:W3:Y:S02]  /*03a0*/  I2F.RP R9, R12 ;  /* 0x0000000c00097306 */ /* 0x000ee40000209400 */
[----:B------:R-:W-:-:S05]  /*03b0*/  IMAD R10, R8, R11, R17 ;  /* 0x0000000b080a7224 */ /* 0x000fca00078e0211 */
[----:B------:R-:W-:-:S05]  /*03c0*/  ISETP.GT.U32.AND P3, PT, R15, R10, PT ;  /* 0x0000000a0f00720c */ /* 0x000fca0003f64070 */
[----:B------:R-:W-:Y:S01]  /*03d0*/  @!P0 IMAD.IADD R2, R2, 0x1, -R15 ;  /* 0x0000000102028824 */ /* 0x000fe200078e0a0f */
[----:B---3--:R-:W3:Y:S04]  /*03e0*/  MUFU.RCP R9, R9 ;  /* 0x0000000900097308 */ /* 0x008ee80000001000 */
[----:B------:R-:W-:-:S03]  /*03f0*/  ISETP.GT.U32.AND P0, PT, R15, R2, PT ;  /* 0x000000020f00720c */ /* 0x000fc60003f04070 */
[----:B------:R-:W-:Y:S02]  /*0400*/  @!P3 IMAD.IADD R10, R10, 0x1, -R15 ;  /* 0x000000010a0ab824 */ /* 0x000fe400078e0a0f */
[----:B------:R-:W-:-:S03]  /*0410*/  @!P3 VIADD R8, R8, 0x1 ;  /* 0x000000010808b836 */ /* 0x000fc60000000000 */
[----:B------:R-:W-:-:S05]  /*0420*/  ISETP.GE.U32.AND P2, PT, R10, R15, PT ;  /* 0x0000000f0a00720c */ /* 0x000fca0003f46070 */
[----:B------:R-:W-:Y:S01]  /*0430*/  @!P0 IMAD.IADD R2, R2, 0x1, -R15 ;  /* 0x0000000102028824 */ /* 0x000fe200078e0a0f */
[----:B------:R-:W-:Y:S01]  /*0440*/  ISETP.NE.AND P0, PT, R4, RZ, PT ;  /* 0x000000ff0400720c */ /* 0x000fe20003f05270 */
[----:B---3--:R-:W-:Y:S01]  /*0450*/  VIADD R6, R9, 0xffffffe ;  /* 0x0ffffffe09067836 */ /* 0x008fe20000000000 */
[-C--:B------:R-:W-:Y:S02]  /*0460*/  LOP3.LUT R9, RZ, R4.reuse, RZ, 0x33, !PT ;  /* 0x00000004ff097212 */ /* 0x080fe400078e33ff */
[----:B------:R-:W-:Y:S01]  /*0470*/  @!P1 IADD3 R2, -R2, RZ, RZ ;  /* 0x000000ff02029210 */ /* 0x000fe20007ffe1ff */
[----:B------:R3:W4:Y:S01]  /*0480*/  F2I.FTZ.U32.TRUNC.NTZ R7, R6 ;  /* 0x0000000600077305 */ /* 0x000722000021f000 */
[----:B------:R-:W-:Y:S02]  /*0490*/  LOP3.LUT R4, R13, R4, RZ, 0x3c, !PT ;  /* 0x000000040d047212 */ /* 0x000fe400078e3cff */
[----:B------:R-:W-:Y:S02]  /*04a0*/  SEL R11, R9, R2, !P0 ;  /* 0x00000002090b7207 */ /* 0x000fe40004000000 */
[----:B--2---:R-:W-:-:S02]  /*04b0*/  SHF.R.U32.HI R2, RZ, 0x2, R3 ;  /* 0x00000002ff027819 */ /* 0x004fc40000011603 */
[----:B------:R-:W-:Y:S01]  /*04c0*/  ISETP.GE.AND P1, PT, R4, RZ, PT ;  /* 0x000000ff0400720c */ /* 0x000fe20003f26270 */
[----:B------:R-:W-:Y:S01]  /*04d0*/  IMAD.IADD R0, R0, 0x1, R11 ;  /* 0x0000000100007824 */ /* 0x000fe200078e020b */
[----:B------:R-:W-:Y:S01]  /*04e0*/  SGXT.U32 R11, R2, 0x5 ;  /* 0x00000005020b781a */ /* 0x000fe20000000000 */
[----:B---3--:R-:W-:Y:S01]  /*04f0*/  IMAD.MOV.U32 R6, RZ, RZ, RZ ;  /* 0x000000ffff067224 */ /* 0x008fe200078e00ff */
[----:B------:R-:W-:Y:S01]  /*0500*/  @P2 IADD3 R8, R8, 0x1, RZ ;  /* 0x0000000108082810 */ /* 0x000fe20007ffe0ff */
[----:B------:R-:W-:Y:S01]  /*0510*/  IMAD.SHL.U32 R0, R0, 0x40, RZ ;  /* 0x0000004000007824 */ /* 0x000fe200078e00ff */
[----:B------:R-:W-:Y:S01]  /*0520*/  LOP3.LUT R4, R11, 0x20, RZ, 0xfc, !PT ;  /* 0x000000200b047812 */ /* 0x000fe200078efcff */
[----:B----4-:R-:W-:-:S03]  /*0530*/  IMAD.MOV R17, RZ, RZ, -R7 ;  /* 0x000000ffff117224 */ /* 0x010fc600078e0a07 */
[----:B------:R-:W-:Y:S01]  /*0540*/  LOP3.LUT R14, R0, R11, RZ, 0xfc, !PT ;  /* 0x0000000b000e7212 */ /* 0x000fe200078efcff */
[----:B------:R-:W-:Y:S01]  /*0550*/  IMAD R17, R17, R12, RZ ;  /* 0x0000000c11117224 */ /* 0x000fe200078e02ff */
[----:B------:R-:W-:Y:S01]  /*0560*/  LOP3.LUT R16, R0, 0x20, R11, 0xfe, !PT ;  /* 0x0000002000107812 */ /* 0x000fe200078efe0b */
[----:B------:R-:W-:Y:S01]  /*0570*/  @!P1 IMAD.MOV R8, RZ, RZ, -R8 ;  /* 0x000000ffff089224 */ /* 0x000fe200078e0a08 */
[----:B------:R-:W-:Y:S01]  /*0580*/  IABS R2, R14 ;  /* 0x0000000e00027213 */ /* 0x000fe20000000000 */
[----:B------:R-:W-:Y:S01]  /*0590*/  IMAD.HI.U32 R6, R7, R17, R6 ;  /* 0x0000001107067227 */ /* 0x000fe200078e0006 */
[----:B------:R-:W-:Y:S02]  /*05a0*/  IABS R17, R16 ;  /* 0x0000001000117213 */ /* 0x000fe40000000000 */
[----:B------:R-:W-:Y:S01]  /*05b0*/  SEL R9, R9, R8, !P0 ;  /* 0x0000000809097207 */ /* 0x000fe20004000000 */
[----:B------:R-:W-:Y:S01]  /*05c0*/  IMAD.MOV.U32 R7, RZ, RZ, R2 ;  /* 0x000000ffff077224 */ /* 0x000fe200078e0002 */
[----:B------:R-:W-:-:S03]  /*05d0*/  ISETP.GE.AND P1, PT, R14, RZ, PT ;  /* 0x000000ff0e00720c */ /* 0x000fc60003f26270 */
[----:B------:R-:W-:-:S04]  /*05e0*/  IMAD.HI.U32 R2, R6, R7, RZ ;  /* 0x0000000706027227 */ /* 0x000fc800078e00ff */
[----:B------:R-:W-:-:S04]  /*05f0*/  IMAD.HI.U32 R6, R6, R17, RZ ;  /* 0x0000001106067227 */ /* 0x000fc800078e00ff */
[----:B------:R-:W-:Y:S02]  /*0600*/  IMAD.MOV R2, RZ, RZ, -R2 ;  /* 0x000000ffff027224 */ /* 0x000fe400078e0a02 */
[----:B------:R-:W-:Y:S02]  /*0610*/  IMAD.MOV R6, RZ, RZ, -R6 ;  /* 0x000000ffff067224 */ /* 0x000fe400078e0a06 */
[C---:B------:R-:W-:Y:S01]  /*0620*/  IMAD R13, R12.reuse, R2, R7 ;  /* 0x000000020c0d7224 */ /* 0x040fe200078e0207 */
[----:B------:R-:W-:Y:S01]  /*0630*/  SHF.R.U32.HI R7, RZ, 0x3, R3 ;  /* 0x00000003ff077819 */ /* 0x000fe20000011603 */
[C---:B------:R-:W-:Y:S02]  /*0640*/  IMAD R15, R12.reuse, R6, R17 ;  /* 0x000000060c0f7224 */ /* 0x040fe400078e0211 */
[----:B------:R-:W-:Y:S01]  /*0650*/  IMAD.SHL.U32 R2, R3, 0x8, RZ ;  /* 0x0000000803027824 */ /* 0x000fe200078e00ff */
[C---:B------:R-:W-:Y:S01]  /*0660*/  ISETP.GT.U32.AND P2, PT, R12.reuse, R13, PT ;  /* 0x0000000d0c00720c */ /* 0x040fe20003f44070 */
[----:B------:R-:W-:Y:S01]  /*0670*/  IMAD.SHL.U32 R9, R9, 0x40, RZ ;  /* 0x0000004009097824 */ /* 0x000fe200078e00ff */
[----:B------:R-:W-:-:S02]  /*0680*/  ISETP.GT.U32.AND P3, PT, R12, R15, PT ;  /* 0x0000000f0c00720c */ /* 0x000fc40003f64070 */
[----:B------:R-:W-:Y:S02]  /*0690*/  LOP3.LUT R6, R2, 0x18, R3, 0x48, !PT ;  /* 0x0000001802067812 */ /* 0x000fe400078e4803 */
[----:B------:R-:W-:Y:S02]  /*06a0*/  LOP3.LUT R18, R9, R11, RZ, 0xfc, !PT ;  /* 0x0000000b09127212 */ /* 0x000fe400078efcff */
[----:B------:R-:W-:Y:S01]  /*06b0*/  SGXT.U32 R7, R7, 0x4 ;  /* 0x000000040707781a */ /* 0x000fe20000000000 */
[----:B------:R-:W-:Y:S01]  /*06c0*/  IMAD R8, R11, 0x20, R6 ;  /* 0x000000200b087824 */ /* 0x000fe200078e0206 */
[----:B------:R-:W-:Y:S01]  /*06d0*/  LOP3.LUT R20, R9, 0x20, R11, 0xfe, !PT ;  /* 0x0000002009147812 */ /* 0x000fe200078efe0b */
[----:B------:R-:W-:Y:S01]  /*06e0*/  IMAD.HI R14, R18, 0x2aaaaaab, RZ ;  /* 0x2aaaaaab120e7827 */ /* 0x000fe200078e02ff */
[----:B------:R-:W2:Y:S01]  /*06f0*/  LDC.64 R10, c[0x0][0x218] ;  /* 0x00008600ff0a7b82 */ /* 0x000ea20000000a00 */
[----:B------:R-:W-:Y:S02]  /*0700*/  LOP3.LUT R0, R0, R7, RZ, 0xfc, !PT ;  /* 0x0000000700007212 */ /* 0x000fe400078efcff */
[----:B------:R-:W-:Y:S01]  /*0710*/  @!P2 IMAD.IADD R13, R13, 0x1, -R12 ;  /* 0x000000010d0da824 */ /* 0x000fe200078e0a0c */
[----:B------:R-:W-:Y:S01]  /*0720*/  SHF.R.U32.HI R17, RZ, 0x1f, R14 ;  /* 0x0000001fff117819 */ /* 0x000fe2000001160e */
[----:B------:R-:W-:Y:S01]  /*0730*/  @!P3 IMAD.IADD R15, R15, 0x1, -R12 ;  /* 0x000000010f0fb824 */ /* 0x000fe200078e0a0c */
[----:B------:R-:W-:Y:S01]  /*0740*/  ISETP.GE.AND P3, PT, R16, RZ, PT ;  /* 0x000000ff1000720c */ /* 0x000fe20003f66270 */
[----:B------:R-:W-:Y:S01]  /*0750*/  IMAD R4, R4, 0x20, R6 ;  /* 0x0000002004047824 */ /* 0x000fe200078e0206 */
[C---:B------:R-:W-:Y:S01]  /*0760*/  ISETP.GT.U32.AND P0, PT, R12.reuse, R13, PT ;  /* 0x0000000d0c00720c */ /* 0x040fe20003f04070 */
[----:B------:R-:W3:Y:S01]  /*0770*/  LDC.64 R6, c[0x0][0x220] ;  /* 0x00008800ff067b82 */ /* 0x000ee20000000a00 */
[----:B------:R-:W-:Y:S01]  /*0780*/  ISETP.GT.U32.AND P2, PT, R12, R15, PT ;  /* 0x0000000f0c00720c */ /* 0x000fe20003f44070 */
[----:B------:R-:W-:Y:S01]  /*0790*/  IMAD.HI R16, R20, 0x2aaaaaab, RZ ;  /* 0x2aaaaaab14107827 */ /* 0x000fe200078e02ff */
[----:B------:R-:W-:-:S02]  /*07a0*/  LEA.HI R17, R14, R17, RZ, 0x17 ;  /* 0x000000110e117211 */ /* 0x000fc400078fb8ff */
[----:B------:R-:W-:Y:S02]  /*07b0*/  LOP3.LUT R14, RZ, R5, RZ, 0x33, !PT ;  /* 0x00000005ff0e7212 */ /* 0x000fe400078e33ff */
[----:B------:R-:W-:Y:S01]  /*07c0*/  SHF.R.U32.HI R19, RZ, 0x1f, R16 ;  /* 0x0000001fff137819 */ /* 0x000fe20000011610 */
[----:B------:R-:W-:Y:S01]  /*07d0*/  IMAD R17, R17, -0xc00, R18 ;  /* 0xfffff40011117824 */ /* 0x000fe200078e0212 */
[----:B------:R-:W-:Y:S02]  /*07e0*/  LEA R31, R8, UR5, 0x1 ;  /* 0x00000005081f7c11 */ /* 0x000fe4000f8e08ff */
[----:B------:R-:W-:Y:S01]  /*07f0*/  LEA.HI R19, R16, R19, RZ, 0x17 ;  /* 0x0000001310137211 */ /* 0x000fe200078fb8ff */
[--C-:B------:R-:W-:Y:S01]  /*0800*/  @!P0 IMAD.IADD R13, R13, 0x1, -R12.reuse ;  /* 0x000000010d0d8824 */ /* 0x100fe200078e0a0c */
[----:B------:R-:W-:Y:S01]  /*0810*/  ISETP.NE.AND P0, PT, R5, RZ, PT ;  /* 0x000000ff0500720c */ /* 0x000fe20003f05270 */
[----:B------:R-:W-:Y:S01]  /*0820*/  @!P2 IMAD.IADD R15, R15, 0x1, -R12 ;  /* 0x000000010f0fa824 */ /* 0x000fe200078e0a0c */
[----:B------:R-:W-:Y:S01]  /*0830*/  LOP3.LUT R12, R2, 0x18, RZ, 0xc0, !PT ;  /* 0x00000018020c7812 */ /* 0x000fe200078ec0ff */
[----:B------:R-:W-:Y:S01]  /*0840*/  IMAD R19, R19, -0xc00, R20 ;  /* 0xfffff40013137824 */ /* 0x000fe200078e0214 */
[----:B------:R-:W-:Y:S01]  /*0850*/  @!P1 IADD3 R13, -R13, RZ, RZ ;  /* 0x000000ff0d0d9210 */ /* 0x000fe20007ffe1ff */
[----:B------:R-:W-:Y:S01]  /*0860*/  @!P3 IMAD.MOV R15, RZ, RZ, -R15 ;  /* 0x000000ffff0fb224 */ /* 0x000fe200078e0a0f */
[----:B------:R-:W-:Y:S01]  /*0870*/  LEA R33, R4, UR5, 0x1 ;  /* 0x0000000504217c11 */ /* 0x000fe2000f8e08ff */
[--C-:B------:R-:W-:Y:S01]  /*0880*/  IMAD R17, R17, 0xc00, R12.reuse ;  /* 0x00000c0011117824 */ /* 0x100fe200078e020c */
[C---:B------:R-:W-:Y:S01]  /*0890*/  SEL R13, R14.reuse, R13, !P0 ;  /* 0x0000000d0e0d7207 */ /* 0x040fe20004000000 */
[----:B------:R-:W-:Y:S01]  /*08a0*/  IMAD R25, R19, 0xc00, R12 ;  /* 0x00000c0013197824 */ /* 0x000fe200078e020c */
[----:B------:R-:W-:Y:S01]  /*08b0*/  SEL R15, R14, R15, !P0 ;  /* 0x0000000f0e0f7207 */ /* 0x000fe20004000000 */
[----:B---3--:R-:W-:-:S04]  /*08c0*/  IMAD.WIDE R22, R17, 0x2, R6 ;  /* 0x0000000211167825 */ /* 0x008fc800078e0206 */
[--C-:B------:R-:W-:Y:S02]  /*08d0*/  IMAD R13, R13, 0xc00, R12.reuse ;  /* 0x00000c000d0d7824 */ /* 0x100fe400078e020c */
[----:B------:R-:W-:Y:S01]  /*08e0*/  IMAD R15, R15, 0xc00, R12 ;  /* 0x00000c000f0f7824 */ /* 0x000fe200078e020c */
[----:B------:R-:W-:Y:S01]  /*08f0*/  IADD3 R12, P1, R22, 0x40, RZ ;  /* 0x00000040160c7810 */ /* 0x000fe20007f3e0ff */
[----:B--2---:R-:W-:-:S04]  /*0900*/  IMAD.WIDE R18, R13, 0x2, R10 ;  /* 0x000000020d127825 */ /* 0x004fc800078e020a */
[----:B------:R-:W-:Y:S01]  /*0910*/  IMAD.WIDE R20, R15, 0x2, R10 ;  /* 0x000000020f147825 */ /* 0x000fe200078e020a */
[----:B------:R-:W-:Y:S01]  /*0920*/  @!PT LDS RZ, [RZ] ;  /* 0x00000000fffff984 */ /* 0x000fe20000000800 */
[----:B------:R-:W-:Y:S01]  /*0930*/  @!PT LDS RZ, [RZ] ;  /* 0x00000000fffff984 */ /* 0x000fe20000000800 */
[----:B------:R-:W-:Y:S01]  /*0940*/  @!PT LDS RZ, [RZ] ;  /* 0x00000000fffff984 */ /* 0x000fe20000000800 */
[----:B------:R2:W-:Y:S01]  /*0950*/  LDGSTS.E.BYPASS.128 [R31], desc[UR16][R18.64] ;  /* 0x00000000121f7fae */ /* 0x0005e2000b901c50 */
[----:B------:R-:W-:Y:S02]  /*0960*/  IADD3 R10, P2, R18, 0x40, RZ ;  /* 0x00000040120a7810 */ /* 0x000fe40007f5e0ff */
[----:B------:R-:W-:Y:S01]  /*0970*/  IMAD.WIDE R6, R25, 0x2, R6 ;  /* 0x0000000219067825 */ /* 0x000fe200078e0206 */
[----:B------:R3:W-:Y:S01]  /*0980*/  LDGSTS.E.BYPASS.128 [R33], desc[UR16][R20.64] ;  /* 0x0000000014217fae */ /* 0x0007e2000b901c50 */
[----:B------:R-:W-:Y:S02]  /*0990*/  IADD3 R11, P0, R20, 0x40, RZ ;  /* 0x00000040140b7810 */ /* 0x000fe40007f1e0ff */
[----:B------:R-:W-:Y:S01]  /*09a0*/  CS2R R24, SRZ ;  /* 0x0000000000187805 */ /* 0x000fe2000001ff00 */
[----:B------:R-:W-:Y:S01]  /*09b0*/  IMAD.X R17, RZ, RZ, R19, P2 ;  /* 0x000000ffff117224 */ /* 0x000fe200010e0613 */
[----:B------:R-:W0:Y:S01]  /*09c0*/  LDGDEPBAR ;  /* 0x00000000000079af */ /* 0x000e220000000000 */
[----:B------:R-:W-:-:S02]  /*09d0*/  IMAD.X R13, RZ, RZ, R23, P1 ;  /* 0x000000ffff0d7224 */ /* 0x000fc400008e0617 */
[----:B------:R-:W-:Y:S01]  /*09e0*/  IMAD.X R14, RZ, RZ, R21, P0 ;  /* 0x000000ffff0e7224 */ /* 0x000fe200000e0615 */
[----:B------:R4:W-:Y:S01]  /*09f0*/  LDGSTS.E.BYPASS.128 [R31+0x2000], desc[UR16][R22.64] ;  /* 0x02000000161f7fae */ /* 0x0009e2000b901c50 */
[----:B------:R-:W-:Y:S02]  /*0a00*/  IADD3 R15, P0, R6, 0x40, RZ ;  /* 0x00000040060f7810 */ /* 0x000fe40007f1e0ff */
[----:B--2---:R-:W-:Y:S01]  /*0a10*/  SHF.R.U32.HI R18, RZ, 0x5, R3 ;  /* 0x00000005ff127819 */ /* 0x004fe20000011603 */
[----:B------:R2:W-:Y:S02]  /*0a20*/  LDGSTS.E.BYPASS.128 [R33+0x2000], desc[UR16][R6.64] ;  /* 0x0200000006217fae */ /* 0x0005e4000b901c50 */
[----:B------:R-:W-:Y:S01]  /*0a30*/  IMAD.X R16, RZ, RZ, R7, P0 ;  /* 0x000000ffff107224 */ /* 0x000fe200000e0607 */
[----:B---3--:R-:W-:Y:S01]  /*0a40*/  LOP3.LUT R20, R18, 0x7fffffc, RZ, 0xc0, !PT ;  /* 0x07fffffc12147812 */ /* 0x008fe200078ec0ff */
[----:B------:R-:W0:Y:S01]  /*0a50*/  LDGDEPBAR ;  /* 0x00000000000079af */ /* 0x000e220000000000 */
[----:B----4-:R-:W-:-:S02]  /*0a60*/  CS2R R30, SRZ ;  /* 0x00000000001e7805 */ /* 0x010fc4000001ff00 */
[----:B--2---:R-:W-:-:S07]  /*0a70*/  CS2R R32, SRZ ;  /* 0x0000000000207805 */ /* 0x004fce000001ff00 */
.L_x_0:
[----:B--2---:R-:W2:Y:S01]  /*0a80*/  SHFL.IDX PT, R6, R20, RZ, 0x1f ;  /* 0x00001fff14067589 */ /* 0x004ea200000e0000 */
[----:B------:R-:W-:Y:S01]  /*0a90*/  UIADD3 UR14, UR14, 0x1, URZ ;  /* 0x000000010e0e7890 */ /* 0x000fe2000fffe03f */
[----:B------:R-:W-:-:S04]  /*0aa0*/  DEPBAR.LE SB0, 0x0 ;  /* 0x000080000000791a */ /* 0x000fc80000000000 */
[----:B------:R-:W-:Y:S01]  /*0ab0*/  UISETP.GE.AND UP0, UPT, UR14, 0x2, UPT ;  /* 0x000000020e00788c */ /* 0x000fe2000bf06270 */
[----:B------:R-:W-:Y:S01]  /*0ac0*/  BAR.SYNC.DEFER_BLOCKING 0x0 ;  /* 0x0000000000007b1d */ /* 0x000fe20000010000 */
[----:B------:R-:W-:Y:S01]  /*0ad0*/  UIADD3 UR4, UR4, 0x1, URZ ;  /* 0x0000000104047890 */ /* 0x000fe2000fffe03f */
[C---:B------:R-:W-:Y:S01]  /*0ae0*/  ISETP.GE.U32.AND P0, PT, R56.reuse, 0xbe0, PT ;  /* 0x00000be03800780c */ /* 0x040fe20003f06070 */
[----:B------:R-:W-:Y:S01]  /*0af0*/  USEL UR14, UR14, URZ, !UP0 ;  /* 0x0000003f0e0e7287 */ /* 0x000fe2000c000000 */
[----:B------:R-:W-:Y:S02]  /*0b00*/  IMAD.MOV.U32 R7, RZ, RZ, R17 ;  /* 0x000000ffff077224 */ /* 0x000fe400078e0011 */
[----:B------:R-:W-:Y:S01]  /*0b10*/  UMOV UR11, 0x80000020 ;  /* 0x80000020000b7882 */ /* 0x000fe20000000000 */
[----:B------:R-:W-:Y:S01]  /*0b20*/  VIADD R56, R56, 0x20 ;  /* 0x0000002038387836 */ /* 0x000fe20000000000 */
[----:B--2---:R-:W-:Y:S01]  /*0b30*/  R2UR UR6, R6 ;  /* 0x00000000060672ca */ /* 0x004fe200000e0000 */
[----:B------:R-:W-:Y:S01]  /*0b40*/  IMAD.MOV.U32 R6, RZ, RZ, R10 ;  /* 0x000000ffff067224 */ /* 0x000fe200078e000a */
[----:B------:R-:W-:Y:S01]  /*0b50*/  IADD3 R10, P4, R10, 0x40, RZ ;  /* 0x000000400a0a7810 */ /* 0x000fe20007f9e0ff */
[----:B------:R-:W-:-:S04]  /*0b60*/  WARPGROUP.ARRIVE ;  /* 0x00000000000079c5 */ /* 0x000fc80000000000 */
[----:B------:R-:W-:-:S06]  /*0b70*/  IMAD.X R17, RZ, RZ, R17, P4 ;  /* 0x000000ffff117224 */ /* 0x000fcc00020e0611 */
[----:B------:R-:W-:Y:S02]  /*0b80*/  USHF.L.U32 UR7, UR6, 0x6, URZ ;  /* 0x0000000606077899 */ /* 0x000fe4000800063f */
[----:B------:R-:W-:Y:S02]  /*0b90*/  ULEA UR6, UR14, UR5, 0xc ;  /* 0x000000050e067291 */ /* 0x000fe4000f8e603f */
[----:B------:R-:W-:Y:S02]  /*0ba0*/  ULOP3.LUT UR7, UR7, 0xc0, URZ, 0xc0, !UPT ;  /* 0x000000c007077892 */ /* 0x000fe4000f8ec03f */
[----:B------:R-:W-:Y:S02]  /*0bb0*/  USHF.R.U32.HI UR8, URZ, 0x4, UR6 ;  /* 0x000000043f087899 */ /* 0x000fe40008011606 */
[----:B------:R-:W-:Y:S02]  /*0bc0*/  UIADD3 UR6, UR6, 0x2000, URZ ;  /* 0x0000200006067890 */ /* 0x000fe4000fffe03f */
[----:B------:R-:W-:-:S02]  /*0bd0*/  ULOP3.LUT UR8, UR8, 0x3fff, URZ, 0xc0, !UPT ;  /* 0x00003fff08087892 */ /* 0x000fc4000f8ec03f */
[----:B------:R-:W-:Y:S02]  /*0be0*/  USHF.R.U32.HI UR6, URZ, 0x4, UR6 ;  /* 0x000000043f067899 */ /* 0x000fe40008011606 */
[----:B------:R-:W-:Y:S02]  /*0bf0*/  UIADD3 UR12, UP0, UR7, UR8, URZ ;  /* 0x00000008070c7290 */ /* 0x000fe4000ff1e03f */
[----:B------:R-:W-:Y:S02]  /*0c00*/  ULOP3.LUT UR6, UR6, 0x3fff, URZ, 0xc0, !UPT ;  /* 0x00003fff06067892 */ /* 0x000fe4000f8ec03f */
[----:B------:R-:W-:Y:S02]  /*0c10*/  UIADD3.X UR13, URZ, URZ, URZ, UP0, !UPT ;  /* 0x0000003f3f0d7290 */ /* 0x000fe400087fe43f */
[----:B------:R-:W-:Y:S02]  /*0c20*/  ULOP3.LUT UR10, UR6, 0x1000000, URZ, 0xfc, !UPT ;  /* 0x01000000060a7892 */ /* 0x000fe4000f8efc3f */
[----:B------:R-:W-:-:S02]  /*0c30*/  ULOP3.LUT UR8, UR12, 0x1000000, URZ, 0xfc, !UPT ;  /* 0x010000000c087892 */ /* 0x000fc4000f8efc3f */
[----:B------:R-:W-:Y:S01]  /*0c40*/  ULOP3.LUT UR9, UR13, 0x80000020, URZ, 0xfc, !UPT ;  /* 0x800000200d097892 */ /* 0x000fe2000f8efc3f */
[----:B------:R-:W-:Y:S01]  /*0c50*/  UMOV UR7, URZ ;  /* 0x0000003f00077c82 */ /* 0x000fe20008000000 */
[----:B------:R-:W-:-:S04]  /*0c60*/  UISETP.GE.AND UP0, UPT, UR4, 0x2, UPT ;  /* 0x000000020400788c */ /* 0x000fc8000bf06270 */
[----:B------:R-:W-:-:S03]  /*0c70*/  USEL UR4, UR4, URZ, !UP0 ;  /* 0x0000003f04047287 */ /* 0x000fc6000c000000 */
[----:B------:R-:W-:Y:S01]  /*0c80*/  HGMMA.64x64x16.F32.BF16 R24, gdesc[UR8], R24 ;  /* 0x00e00000081879f0 */ /* 0x000fe20008701818 */
[----:B------:R-:W-:Y:S01]  /*0c90*/  UMOV UR8, 0x1000002 ;  /* 0x0100000200087882 */ /* 0x000fe20000000000 */
[----:B------:R-:W-:Y:S02]  /*0ca0*/  UMOV UR9, 0x80000020 ;  /* 0x8000002000097882 */ /* 0x000fe40000000000 */
[----:B------:R-:W-:Y:S02]  /*0cb0*/  UIADD3.64 UR10, UR6, UR8, URZ ;  /* 0x00000008060a7297 */ /* 0x000fe4000fffe03f */
[----:B------:R-:W-:Y:S02]  /*0cc0*/  UIADD3.64 UR8, UR12, UR8, URZ ;  /* 0x000000080c087297 */ /* 0x000fe4000fffe03f */
[----:B------:R-:W-:-:S06]  /*0cd0*/  ULEA UR6, UR4, UR5, 0xc ;  /* 0x0000000504067291 */ /* 0x000fcc000f8e603f */
[----:B------:R-:W-:Y:S02]  /*0ce0*/  LEA R19, R8, UR6, 0x1 ;  /* 0x0000000608137c11 */ /* 0x000fe4000f8e08ff */
[----:B------:R-:W-:Y:S01]  /*0cf0*/  LEA R21, R4, UR6, 0x1 ;  /* 0x0000000604157c11 */ /* 0x000fe2000f8e08ff */
[----:B------:R-:W-:Y:S03]  /*0d00*/  HGMMA.64x64x16.F32.BF16 R24, gdesc[UR8], R24, gsb0 ;  /* 0x00e00000081879f0 */ /* 0x000fe60008001818 */
[----:B------:R-:W-:Y:S02]  /*0d10*/  WARPGROUP.DEPBAR.LE gsb0, 0x1 ;  /* 0x00008000000079c5 */ /* 0x000fe40000010100 */
[----:B------:R-:W-:Y:S06]  /*0d20*/  BAR.SYNC.DEFER_BLOCKING 0x0 ;  /* 0x0000000000007b1d */ /* 0x000fec0000010000 */
[----:B------:R-:W-:Y:S01]  /*0d30*/  @!PT LDS RZ, [RZ] ;  /* 0x00000000fffff984 */ /* 0x000fe20000000800 */
[----:B------:R-:W-:Y:S01]  /*0d40*/  @!PT LDS RZ, [RZ] ;  /* 0x00000000fffff984 */ /* 0x000fe20000000800 */
[----:B------:R-:W-:Y:S01]  /*0d50*/  @!PT LDS RZ, [RZ] ;  /* 0x00000000fffff984 */ /* 0x000fe20000000800 */
[----:B------:R2:W-:Y:S02]  /*0d60*/  LDGSTS.E.BYPASS.128 [R19], desc[UR16][R6.64], !P0 ;  /* 0x0000000006137fae */ /* 0x0005e4000c101c50 */
[----:B--2---:R-:W-:Y:S01]  /*0d70*/  IMAD.MOV.U32 R6, RZ, RZ, R11 ;  /* 0x000000ffff067224 */ /* 0x004fe200078e000b */
[----:B------:R-:W-:-:S02]  /*0d80*/  MOV R7, R14 ;  /* 0x0000000e00077202 */ /* 0x000fc40000000f00 */
[----:B------:R-:W-:-:S03]  /*0d90*/  IADD3 R11, P3, R11, 0x40, RZ ;  /* 0x000000400b0b7810 */ /* 0x000fc60007f7e0ff */
[----:B------:R2:W-:Y:S02]  /*0da0*/  LDGSTS.E.BYPASS.128 [R21], desc[UR16][R6.64], !P0 ;  /* 0x0000000006157fae */ /* 0x0005e4000c101c50 */
[----:B------:R-:W-:Y:S02]  /*0db0*/  IMAD.X R14, RZ, RZ, R14, P3 ;  /* 0x000000ffff0e7224 */ /* 0x000fe400018e060e */
[----:B------:R-:W0:Y:S01]  /*0dc0*/  LDGDEPBAR ;  /* 0x00000000000079af */ /* 0x000e220000000000 */
[----:B--2---:R-:W-:Y:S01]  /*0dd0*/  IMAD.MOV.U32 R6, RZ, RZ, R12 ;  /* 0x000000ffff067224 */ /* 0x004fe200078e000c */
[----:B------:R-:W-:Y:S01]  /*0de0*/  IADD3 R12, P2, R12, 0x40, RZ ;  /* 0x000000400c0c7810 */ /* 0x000fe20007f5e0ff */
[----:B------:R-:W-:-:S04]  /*0df0*/  IMAD.MOV.U32 R7, RZ, RZ, R13 ;  /* 0x000000ffff077224 */ /* 0x000fc800078e000d */
[----:B------:R-:W-:Y:S01]  /*0e00*/  IMAD.X R13, RZ, RZ, R13, P2 ;  /* 0x000000ffff0d7224 */ /* 0x000fe200010e060d */
[----:B------:R2:W-:Y:S02]  /*0e10*/  LDGSTS.E.BYPASS.128 [R19+0x2000], desc[UR16][R6.64], !P0 ;  /* 0x0200000006137fae */ /* 0x0005e4000c101c50 */
[----:B--2---:R-:W-:Y:S01]  /*0e20*/  IMAD.MOV.U32 R6, RZ, RZ, R15 ;  /* 0x000000ffff067224 */ /* 0x004fe200078e000f */
[----:B------:R-:W-:Y:S01]  /*0e30*/  IADD3 R15, P1, R15, 0x40, RZ ;  /* 0x000000400f0f7810 */ /* 0x000fe20007f3e0ff */
[----:B------:R-:W-:-:S04]  /*0e40*/  IMAD.MOV.U32 R7, RZ, RZ, R16 ;  /* 0x000000ffff077224 */ /* 0x000fc800078e0010 */
[----:B------:R-:W-:Y:S01]  /*0e50*/  IMAD.X R16, RZ, RZ, R16, P1 ;  /* 0x000000ffff107224 */ /* 0x000fe200008e0610 */
[----:B------:R2:W-:Y:S04]  /*0e60*/  LDGSTS.E.BYPASS.128 [R21+0x2000], desc[UR16][R6.64], !P0 ;  /* 0x0200000006157fae */ /* 0x0005e8000c101c50 */
[----:B------:R-:W0:Y:S01]  /*0e70*/  LDGDEPBAR ;  /* 0x00000000000079af */ /* 0x000e220000000000 */
[----:B------:R-:W-:Y:S05]  /*0e80*/  @!P0 BRA `(.L_x_0) ;  /* 0xfffffff800fc8947 */ /* 0x000fea000383ffff */
[----:B------:R-:W-:Y:S02]  /*0e90*/  WARPGROUP.DEPBAR.LE gsb0, 0x0 ;  /* 0x00008000000079c5 */ /* 0x000fe40000010000 */
[----:B------:R-:W-:Y:S01]  /*0ea0*/  LOP3.LUT R12, R18, 0x3, RZ, 0xc0, !PT ;  /* 0x00000003120c7812 */ /* 0x000fe200078ec0ff */
[----:B------:R-:W-:-:S04]  /*0eb0*/  DEPBAR.LE SB0, 0x0 ;  /* 0x000080000000791a */ /* 0x000fc80000000000 */
[----:B------:R-:W-:Y:S01]  /*0ec0*/  SHF.R.U32.HI R4, RZ, 0x2, R3 ;  /* 0x00000002ff047819 */ /* 0x000fe20000011603 */
[----:B--2---:R-:W-:Y:S01]  /*0ed0*/  IMAD.SHL.U32 R7, R12, 0x10, RZ ;  /* 0x000000100c077824 */ /* 0x004fe200078e00ff */
[----:B------:R-:W-:Y:S02]  /*0ee0*/  SHF.L.U32 R6, R3, 0x1, RZ ;  /* 0x0000000103067819 */ /* 0x000fe400000006ff */
[----:B------:R-:W-:Y:S02]  /*0ef0*/  CS2R R20, SRZ ;  /* 0x0000000000147805 */ /* 0x000fe4000001ff00 */
[----:B------:R-:W-:Y:S02]  /*0f00*/  SGXT.U32 R4, R4, 0x3 ;  /* 0x000000030404781a */ /* 0x000fe40000000000 */
[----:B------:R-:W-:Y:S02]  /*0f10*/  CS2R R22, SRZ ;  /* 0x0000000000167805 */ /* 0x000fe4000001ff00 */
[----:B------:R-:W-:-:S02]  /*0f20*/  LOP3.LUT R6, R6, 0x6, RZ, 0xc0, !PT ;  /* 0x0000000606067812 */ /* 0x000fc400078ec0ff */
[----:B------:R-:W-:Y:S02]  /*0f30*/  LOP3.LUT R7, R7, R4, RZ, 0xfc, !PT ;  /* 0x0000000407077212 */ /* 0x000fe400078efcff */
[----:B------:R-:W-:-:S03]  /*0f40*/  LOP3.LUT R17, R9, 0x38, R2, 0xf8, !PT ;  /* 0x0000003809117812 */ /* 0x000fc600078ef802 */
[----:B------:R-:W-:Y:S01]  /*0f50*/  IMAD R4, R7, 0x48, R6 ;  /* 0x0000004807047824 */ /* 0x000fe200078e0206 */
[----:B------:R-:W-:Y:S01]  /*0f60*/  BAR.SYNC.DEFER_BLOCKING 0x0 ;  /* 0x0000000000007b1d */ /* 0x000fe20000010000 */
[----:B------:R-:W-:-:S03]  /*0f70*/  ISETP.GE.AND P0, PT, R17, 0xc00, PT ;  /* 0x00000c001100780c */ /* 0x000fc60003f06270 */
[----:B------:R-:W-:-:S04]  /*0f80*/  LEA R8, R4, UR5, 0x2 ;  /* 0x0000000504087c11 */ /* 0x000fc8000f8e10ff */
[----:B------:R-:W2:Y:S01]  /*0f90*/  LDC.64 R6, c[0x0][0x210] ;  /* 0x00008400ff067b82 */ /* 0x000ea20000000a00 */
[CC--:B------:R-:W-:Y:S01]  /*0fa0*/  ISETP.LT.AND P1, PT, R0.reuse, R5.reuse, !P0 ;  /* 0x000000050000720c */ /* 0x0c0fe20004721270 */
[----:B------:R3:W-:Y:S04]  /*0fb0*/  STS.64 [R8], R24 ;  /* 0x0000001808007388 */ /* 0x0007e80000000a00 */
[----:B------:R4:W-:Y:S01]  /*0fc0*/  STS.64 [R8+0x900], R26 ;  /* 0x0009001a08007388 */ /* 0x0009e20000000a00 */
[----:B------:R-:W-:Y:S01]  /*0fd0*/  LOP3.LUT R4, R0, 0x10, RZ, 0xfc, !PT ;  /* 0x0000001000047812 */ /* 0x000fe200078efcff */
[----:B--2---:R-:W-:Y:S02]  /*0fe0*/  IMAD.WIDE R18, R17, 0x2, R6 ;  /* 0x0000000211127825 */ /* 0x004fe400078e0206 */
[----:B------:R-:W-:Y:S04]  /*0ff0*/  STS.64 [R8+0x20], R28 ;  /* 0x0000201c08007388 */ /* 0x000fe80000000a00 */
        /* <DEDUP_REMOVED lines=12> */
[----:B------:R2:W-:Y:S01]  /*10c0*/  STS.64 [R8+0x9e0], R54 ;  /* 0x0009e03608007388 */ /* 0x0005e20000000a00 */
[----:B------:R-:W-:Y:S01]  /*10d0*/  BAR.SYNC.DEFER_BLOCKING 0x0 ;  /* 0x0000000000007b1d */ /* 0x000fe20000010000 */
[----:B------:R-:W-:-:S02]  /*10e0*/  ISETP.LT.AND P2, PT, R4, R5, !P0 ;  /* 0x000000050400720c */ /* 0x000fc40004741270 */
[----:B---3--:R-:W-:Y:S02]  /*10f0*/  CS2R R24, SRZ ;  /* 0x0000000000187805 */ /* 0x008fe4000001ff00 */
[----:B----4-:R-:W-:Y:S01]  /*1100*/  CS2R R26, SRZ ;  /* 0x00000000001a7805 */ /* 0x010fe2000001ff00 */
[----:B------:R-:W3:Y:S08]  /*1110*/  @P1 LDG.E.EL.128 R20, desc[UR16][R18.64] ;  /* 0x0000001012141981 */ /* 0x000ef0000c2e1d00 */
[----:B------:R-:W4:Y:S01]  /*1120*/  @P2 LDG.E.EL.128 R24, desc[UR16][R18.64] ;  /* 0x0000001012182981 */ /* 0x000f22000c2e1d00 */
[----:B------:R-:W-:-:S02]  /*1130*/  LOP3.LUT R4, R0, 0x20, RZ, 0xfc, !PT ;  /* 0x0000002000047812 */ /* 0x000fc400078efcff */
[----:B--2---:R-:W-:Y:S02]  /*1140*/  CS2R R8, SRZ ;  /* 0x0000000000087805 */ /* 0x004fe4000001ff00 */
[----:B------:R-:W-:Y:S02]  /*1150*/  CS2R R10, SRZ ;  /* 0x00000000000a7805 */ /* 0x000fe4000001ff00 */
[----:B------:R-:W-:Y:S02]  /*1160*/  ISETP.LT.AND P3, PT, R4, R5, !P0 ;  /* 0x000000050400720c */ /* 0x000fe40004761270 */
[----:B------:R-:W-:-:S04]  /*1170*/  LOP3.LUT R4, R0, 0x30, RZ, 0xfc, !PT ;  /* 0x0000003000047812 */ /* 0x000fc800078efcff */
[----:B------:R-:W-:Y:S02]  /*1180*/  ISETP.LT.AND P0, PT, R4, R5, !P0 ;  /* 0x000000050400720c */ /* 0x000fe40004701270 */
[----:B------:R-:W-:Y:S02]  /*1190*/  CS2R R4, SRZ ;  /* 0x0000000000047805 */ /* 0x000fe4000001ff00 */
[----:B------:R-:W-:-:S03]  /*11a0*/  CS2R R6, SRZ ;  /* 0x0000000000067805 */ /* 0x000fc6000001ff00 */
[----:B------:R-:W2:Y:S06]  /*11b0*/  @P3 LDG.E.EL.128 R8, desc[UR16][R18.64] ;  /* 0x0000001012083981 */ /* 0x000eac000c2e1d00 */
[----:B------:R5:W2:Y:S01]  /*11c0*/  @P0 LDG.E.EL.128 R4, desc[UR16][R18.64] ;  /* 0x0000001012040981 */ /* 0x000aa2000c2e1d00 */
[----:B------:R-:W-:Y:S01]  /*11d0*/  SHF.R.U32.HI R3, RZ, 0x3, R3 ;  /* 0x00000003ff037819 */ /* 0x000fe20000011603 */
[----:B------:R-:W-:Y:S01]  /*11e0*/  IMAD.SHL.U32 R12, R12, 0x4, RZ ;  /* 0x000000040c0c7824 */ /* 0x000fe200078e00ff */
[----:B------:R-:W-:Y:S01]  /*11f0*/  LOP3.LUT R2, R2, 0x38, RZ, 0xc0, !PT ;  /* 0x0000003802027812 */ /* 0x000fe200078ec0ff */
[----:B------:R-:W-:Y:S01]  /*1200*/  IMAD R0, R0, 0xc00, R17 ;  /* 0x00000c0000007824 */ /* 0x000fe200078e0211 */
[----:B------:R-:W-:-:S04]  /*1210*/  SGXT.U32 R3, R3, 0x2 ;  /* 0x000000020303781a */ /* 0x000fc80000000000 */
[----:B------:R-:W-:-:S05]  /*1220*/  LOP3.LUT R3, R12, R3, RZ, 0xfc, !PT ;  /* 0x000000030c037212 */ /* 0x000fca00078efcff */
[----:B------:R-:W-:-:S05]  /*1230*/  IMAD R2, R3, 0x48, R2 ;  /* 0x0000004803027824 */ /* 0x000fca00078e0202 */
[----:B------:R-:W-:-:S05]  /*1240*/  LEA R46, R2, UR5, 0x2 ;  /* 0x00000005022e7c11 */ /* 0x000fca000f8e10ff */
[----:B------:R-:W3:Y:S04]  /*1250*/  LDS.128 R32, [R46] ;  /* 0x000000002e207984 */ /* 0x000ee80000000c00 */
[----:B------:R-:W3:Y:S04]  /*1260*/  LDS.128 R28, [R46+0x10] ;  /* 0x000010002e1c7984 */ /* 0x000ee80000000c00 */
[----:B------:R-:W3:Y:S04]  /*1270*/  LDS.128 R12, [R46+0x1200] ;  /* 0x001200002e0c7984 */ /* 0x000ee80000000c00 */
[----:B-----5:R-:W5:Y:S01]  /*1280*/  LDS.128 R16, [R46+0x1210] ;  /* 0x001210002e107984 */ /* 0x020f620000000c00 */
[----:B---3--:R-:W-:Y:S01]  /*1290*/  PRMT R38, R23, 0x7632, R38 ;  /* 0x0000763217267816 */ /* 0x008fe20000000026 */
[C---:B------:R-:W-:Y:S01]  /*12a0*/  IMAD.U32 R3, R20.reuse, 0x10000, RZ ;  /* 0x0001000014037824 */ /* 0x040fe200078e00ff */
[----:B------:R-:W-:Y:S01]  /*12b0*/  PRMT R2, R20, 0x7632, R2 ;  /* 0x0000763214027816 */ /* 0x000fe20000000002 */
[C---:B------:R-:W-:Y:S01]  /*12c0*/  IMAD.U32 R39, R22.reuse, 0x10000, RZ ;  /* 0x0001000016277824 */ /* 0x040fe200078e00ff */
[C---:B------:R-:W-:Y:S01]  /*12d0*/  PRMT R20, R21.reuse, 0x7632, R20 ;  /* 0x0000763215147816 */ /* 0x040fe20000000014 */
[----:B------:R-:W-:Y:S01]  /*12e0*/  IMAD.U32 R21, R21, 0x10000, RZ ;  /* 0x0001000015157824 */ /* 0x000fe200078e00ff */
[----:B------:R-:W-:Y:S01]  /*12f0*/  PRMT R37, R22, 0x7632, R37 ;  /* 0x0000763216257816 */ /* 0x000fe20000000025 */
[----:B------:R-:W-:Y:S01]  /*1300*/  IMAD.U32 R36, R2, 0x10000, RZ ;  /* 0x0001000002247824 */ /* 0x000fe200078e00ff */
[----:B------:R-:W-:Y:S01]  /*1310*/  SHF.L.U32 R38, R38, 0x10, RZ ;  /* 0x0000001026267819 */ /* 0x000fe200000006ff */
[----:B-1----:R-:W-:Y:S01]  /*1320*/  FADD R3, R32, R3 ;  /* 0x0000000320037221 */ /* 0x002fe20000000000 */
[----:B------:R-:W-:Y:S01]  /*1330*/  FADD R2, R34, R21 ;  /* 0x0000001522027221 */ /* 0x000fe20000000000 */
[----:B------:R-:W-:-:S02]  /*1340*/  IMAD.U32 R32, R20, 0x10000, RZ ;  /* 0x0001000014207824 */ /* 0x000fc400078e00ff */
[----:B------:R-:W-:Y:S01]  /*1350*/  FADD R28, R28, R39 ;  /* 0x000000271c1c7221 */ /* 0x000fe20000000000 */
[----:B------:R-:W-:Y:S02]  /*1360*/  IMAD.U32 R34, R37, 0x10000, RZ ;  /* 0x0001000025227824 */ /* 0x000fe400078e00ff */
[--C-:B------:R-:W-:Y:S01]  /*1370*/  FADD R31, R31, R38.reuse ;  /* 0x000000261f1f7221 */ /* 0x100fe20000000000 */
[----:B------:R-:W-:Y:S01]  /*1380*/  IMAD.U32 R41, R23, 0x10000, RZ ;  /* 0x0001000017297824 */ /* 0x000fe200078e00ff */
[C---:B----4-:R-:W-:Y:S01]  /*1390*/  PRMT R38, R24.reuse, 0x7632, R38 ;  /* 0x0000763218267816 */ /* 0x050fe20000000026 */
[----:B------:R-:W1:Y:S01]  /*13a0*/  LDS.128 R20, [R46+0x2400] ;  /* 0x002400002e147984 */ /* 0x000e620000000c00 */
[----:B------:R-:W-:Y:S01]  /*13b0*/  IMAD.U32 R39, R24, 0x10000, RZ ;  /* 0x0001000018277824 */ /* 0x000fe200078e00ff */
[----:B------:R-:W-:Y:S01]  /*13c0*/  PRMT R24, R25, 0x7632, R24 ;  /* 0x0000763219187816 */ /* 0x000fe20000000018 */
[----:B------:R-:W-:Y:S01]  /*13d0*/  FADD R36, R33, R36 ;  /* 0x0000002421247221 */ /* 0x000fe20000000000 */
[----:B------:R-:W-:Y:S01]  /*13e0*/  FADD R37, R35, R32 ;  /* 0x0000002023257221 */ /* 0x000fe20000000000 */
[----:B------:R-:W-:Y:S01]  /*13f0*/  FADD R29, R29, R34 ;  /* 0x000000221d1d7221 */ /* 0x000fe20000000000 */
[----:B------:R-:W-:Y:S01]  /*1400*/  FADD R30, R30, R41 ;  /* 0x000000291e1e7221 */ /* 0x000fe20000000000 */
[----:B------:R-:W3:Y:S01]  /*1410*/  LDS.128 R32, [R46+0x2410] ;  /* 0x002410002e207984 */ /* 0x000ee20000000c00 */
[----:B------:R-:W-:Y:S01]  /*1420*/  IMAD.U32 R41, R25, 0x10000, RZ ;  /* 0x0001000019297824 */ /* 0x000fe200078e00ff */
[C---:B------:R-:W-:Y:S01]  /*1430*/  PRMT R42, R26.reuse, 0x7632, R42 ;  /* 0x000076321a2a7816 */ /* 0x040fe2000000002a */
[----:B------:R-:W-:Y:S01]  /*1440*/  IMAD.U32 R45, R26, 0x10000, RZ ;  /* 0x000100001a2d7824 */ /* 0x000fe200078e00ff */
[C---:B------:R-:W-:Y:S01]  /*1450*/  PRMT R43, R27.reuse, 0x7632, R43 ;  /* 0x000076321b2b7816 */ /* 0x040fe2000000002b */
[----:B------:R-:W-:-:S02]  /*1460*/  IMAD.U32 R47, R27, 0x10000, RZ ;  /* 0x000100001b2f7824 */ /* 0x000fc400078e00ff */
[----:B------:R-:W-:Y:S01]  /*1470*/  FADD R39, R12, R39 ;  /* 0x000000270c277221 */ /* 0x000fe20000000000 */
[----:B------:R-:W-:Y:S02]  /*1480*/  IMAD.U32 R44, R24, 0x10000, RZ ;  /* 0x00010000182c7824 */ /* 0x000fe400078e00ff */
[----:B------:R-:W4:Y:S01]  /*1490*/  LDS.128 R24, [R46+0x3600] ;  /* 0x003600002e187984 */ /* 0x000f220000000c00 */
[----:B------:R-:W-:Y:S02]  /*14a0*/  IMAD.U32 R40, R38, 0x10000, RZ ;  /* 0x0001000026287824 */ /* 0x000fe400078e00ff */
[----:B------:R-:W-:Y:S01]  /*14b0*/  FADD R38, R14, R41 ;  /* 0x000000290e267221 */ /* 0x000fe20000000000 */
[----:B------:R-:W-:Y:S01]  /*14c0*/  FADD R41, R15, R44 ;  /* 0x0000002c0f297221 */ /* 0x000fe20000000000 */
[----:B------:R-:W-:Y:S02]  /*14d0*/  IMAD.U32 R44, R42, 0x10000, RZ ;  /* 0x000100002a2c7824 */ /* 0x000fe400078e00ff */
[----:B------:R-:W-:Y:S01]  /*14e0*/  FADD R40, R13, R40 ;  /* 0x000000280d287221 */ /* 0x000fe20000000000 */
[----:B-----5:R-:W-:Y:S01]  /*14f0*/  FADD R42, R16, R45 ;  /* 0x0000002d102a7221 */ /* 0x020fe20000000000 */
[----:B------:R-:W-:Y:S01]  /*1500*/  IMAD.U32 R48, R43, 0x10000, RZ ;  /* 0x000100002b307824 */ /* 0x000fe200078e00ff */
[----:B------:R-:W5:Y:S01]  /*1510*/  LDS.128 R12, [R46+0x3610] ;  /* 0x003610002e0c7984 */ /* 0x000f620000000c00 */
[----:B------:R-:W-:Y:S01]  /*1520*/  FADD R45, R17, R44 ;  /* 0x0000002c112d7221 */ /* 0x000fe20000000000 */
[C---:B--2---:R-:W-:Y:S01]  /*1530*/  PRMT R16, R8.reuse, 0x7632, R16 ;  /* 0x0000763208107816 */ /* 0x044fe20000000010 */
[----:B------:R-:W-:Y:S01]  /*1540*/  IMAD.U32 R17, R8, 0x10000, RZ ;  /* 0x0001000008117824 */ /* 0x000fe200078e00ff */
[----:B------:R-:W-:Y:S01]  /*1550*/  PRMT R8, R9, 0x7632, R8 ;  /* 0x0000763209087816 */ /* 0x000fe20000000008 */
[----:B------:R-:W-:Y:S01]  /*1560*/  FADD R44, R19, R48 ;  /* 0x00000030132c7221 */ /* 0x000fe20000000000 */
[----:B------:R-:W-:Y:S01]  /*1570*/  SHF.L.U32 R19, R9, 0x10, RZ ;  /* 0x0000001009137819 */ /* 0x000fe200000006ff */
[----:B------:R-:W-:Y:S01]  /*1580*/  IMAD.U32 R16, R16, 0x10000, RZ ;  /* 0x0001000010107824 */ /* 0x000fe200078e00ff */
[----:B------:R-:W-:Y:S01]  /*1590*/  PRMT R9, R10, 0x7632, R9 ;  /* 0x000076320a097816 */ /* 0x000fe20000000009 */
[----:B------:R-:W-:Y:S01]  /*15a0*/  FADD R43, R18, R47 ;  /* 0x0000002f122b7221 */ /* 0x000fe20000000000 */
[----:B------:R-:W-:Y:S01]  /*15b0*/  IMAD.U32 R8, R8, 0x10000, RZ ;  /* 0x0001000008087824 */ /* 0x000fe200078e00ff */
[----:B------:R-:W-:Y:S01]  /*15c0*/  F2FP.BF16.F32.PACK_AB R18, R45, R42 ;  /* 0x0000002a2d12723e */ /* 0x000fe200000010ff */
[----:B------:R-:W-:Y:S01]  /*15d0*/  IMAD.U32 R47, R10, 0x10000, RZ ;  /* 0x000100000a2f7824 */ /* 0x000fe200078e00ff */
[C---:B------:R-:W-:Y:S01]  /*15e0*/  PRMT R10, R11.reuse, 0x7632, R10 ;  /* 0x000076320b0a7816 */ /* 0x040fe2000000000a */
[----:B------:R-:W-:-:S02]  /*15f0*/  IMAD.U32 R11, R11, 0x10000, RZ ;  /* 0x000100000b0b7824 */ /* 0x000fc400078e00ff */
[----:B-1----:R-:W-:Y:S01]  /*1600*/  FADD R21, R21, R16 ;  /* 0x0000001015157221 */ /* 0x002fe20000000000 */
[----:B------:R-:W-:Y:S02]  /*1610*/  IMAD.U32 R16, R9, 0x10000, RZ ;  /* 0x0001000009107824 */ /* 0x000fe400078e00ff */
[--C-:B------:R-:W-:Y:S01]  /*1620*/  FADD R23, R23, R8.reuse ;  /* 0x0000000817177221 */ /* 0x100fe20000000000 */
[C---:B------:R-:W-:Y:S01]  /*1630*/  PRMT R8, R4.reuse, 0x7632, R8 ;  /* 0x0000763204087816 */ /* 0x040fe20000000008 */
[----:B------:R-:W-:Y:S02]  /*1640*/  IMAD.U32 R9, R4, 0x10000, RZ ;  /* 0x0001000004097824 */ /* 0x000fe400078e00ff */
[----:B------:R-:W-:Y:S01]  /*1650*/  FADD R20, R20, R17 ;  /* 0x0000001114147221 */ /* 0x000fe20000000000 */
[C---:B------:R-:W-:Y:S01]  /*1660*/  PRMT R4, R5.reuse, 0x7632, R4 ;  /* 0x0000763205047816 */ /* 0x040fe20000000004 */
[----:B---3--:R-:W-:Y:S01]  /*1670*/  FADD R34, R34, R11 ;  /* 0x0000000b22227221 */ /* 0x008fe20000000000 */
[----:B------:R-:W-:Y:S01]  /*1680*/  IMAD.U32 R11, R5, 0x10000, RZ ;  /* 0x00010000050b7824 */ /* 0x000fe200078e00ff */
[C---:B------:R-:W-:Y:S01]  /*1690*/  PRMT R5, R6.reuse, 0x7632, R5 ;  /* 0x0000763206057816 */ /* 0x040fe20000000005 */
[----:B------:R-:W-:-:S02]  /*16a0*/  IMAD.U32 R17, R6, 0x10000, RZ ;  /* 0x0001000006117824 */ /* 0x000fc400078e00ff */
[----:B------:R-:W-:Y:S01]  /*16b0*/  FADD R33, R33, R16 ;  /* 0x0000001021217221 */ /* 0x000fe20000000000 */
[----:B------:R-:W-:Y:S02]  /*16c0*/  IMAD.U32 R6, R8, 0x10000, RZ ;  /* 0x0001000008067824 */ /* 0x000fe400078e00ff */
[----:B------:R-:W-:Y:S01]  /*16d0*/  FADD R22, R22, R19 ;  /* 0x0000001316167221 */ /* 0x000fe20000000000 */
[----:B------:R-:W-:Y:S02]  /*16e0*/  IMAD.U32 R10, R10, 0x10000, RZ ;  /* 0x000100000a0a7824 */ /* 0x000fe400078e00ff */
[----:B------:R-:W-:Y:S01]  /*16f0*/  FADD R32, R32, R47 ;  /* 0x0000002f20207221 */ /* 0x000fe20000000000 */
[----:B----4-:R-:W-:Y:S01]  /*1700*/  FADD R24, R24, R9 ;  /* 0x0000000918187221 */ /* 0x010fe20000000000 */
[----:B------:R-:W-:Y:S01]  /*1710*/  IMAD.U32 R4, R4, 0x10000, RZ ;  /* 0x0001000004047824 */ /* 0x000fe200078e00ff */
[----:B------:R-:W1:Y:S01]  /*1720*/  LDC.64 R8, c[0x0][0x228] ;  /* 0x00008a00ff087b82 */ /* 0x000e620000000a00 */
[--C-:B------:R-:W-:Y:S01]  /*1730*/  FADD R35, R35, R10.reuse ;  /* 0x0000000a23237221 */ /* 0x100fe20000000000 */
[C---:B------:R-:W-:Y:S01]  /*1740*/  PRMT R10, R7.reuse, 0x7632, R10 ;  /* 0x00007632070a7816 */ /* 0x040fe2000000000a */
[----:B------:R-:W-:Y:S01]  /*1750*/  FADD R26, R26, R11 ;  /* 0x0000000b1a1a7221 */ /* 0x000fe20000000000 */
[----:B------:R-:W-:Y:S01]  /*1760*/  SHF.L.U32 R7, R7, 0x10, RZ ;  /* 0x0000001007077819 */ /* 0x000fe200000006ff */
[----:B------:R-:W-:-:S02]  /*1770*/  IMAD.U32 R16, R5, 0x10000, RZ ;  /* 0x0001000005107824 */ /* 0x000fc400078e00ff */
[----:B------:R-:W-:Y:S01]  /*1780*/  FADD R25, R25, R6 ;  /* 0x0000000619197221 */ /* 0x000fe20000000000 */
[----:B------:R-:W-:Y:S01]  /*1790*/  F2FP.BF16.F32.PACK_AB R6, R29, R28 ;  /* 0x0000001c1d06723e */ /* 0x000fe200000010ff */
[----:B------:R-:W-:Y:S02]  /*17a0*/  VIADD R11, R0, 0xc000 ;  /* 0x0000c000000b7836 */ /* 0x000fe40000000000 */
[----:B------:R-:W-:Y:S01]  /*17b0*/  FADD R27, R27, R4 ;  /* 0x000000041b1b7221 */ /* 0x000fe20000000000 */
[----:B-----5:R-:W-:Y:S01]  /*17c0*/  FADD R14, R14, R7 ;  /* 0x000000070e0e7221 */ /* 0x020fe20000000000 */
[----:B------:R-:W-:Y:S01]  /*17d0*/  VIADD R29, R0, 0x18000 ;  /* 0x00018000001d7836 */ /* 0x000fe20000000000 */
[----:B------:R-:W-:Y:S01]  /*17e0*/  F2FP.BF16.F32.PACK_AB R4, R36, R3 ;  /* 0x000000032404723e */ /* 0x000fe200000010ff */
[----:B------:R-:W-:Y:S01]  /*17f0*/  FADD R12, R12, R17 ;  /* 0x000000110c0c7221 */ /* 0x000fe20000000000 */
[----:B------:R-:W-:Y:S01]  /*1800*/  F2FP.BF16.F32.PACK_AB R5, R37, R2 ;  /* 0x000000022505723e */ /* 0x000fe200000010ff */
[----:B------:R-:W-:Y:S01]  /*1810*/  FADD R13, R13, R16 ;  /* 0x000000100d0d7221 */ /* 0x000fe20000000000 */
[----:B------:R-:W-:Y:S01]  /*1820*/  F2FP.BF16.F32.PACK_AB R7, R31, R30 ;  /* 0x0000001e1f07723e */ /* 0x000fe200000010ff */
[----:B------:R-:W-:Y:S01]  /*1830*/  IMAD.U32 R30, R10, 0x10000, RZ ;  /* 0x000100000a1e7824 */ /* 0x000fe200078e00ff */
[----:B------:R-:W-:Y:S01]  /*1840*/  F2FP.BF16.F32.PACK_AB R20, R21, R20 ;  /* 0x000000141514723e */ /* 0x000fe200000010ff */
[----:B------:R-:W-:Y:S01]  /*1850*/  VIADD R31, R0, 0x24000 ;  /* 0x00024000001f7836 */ /* 0x000fe20000000000 */
[----:B------:R-:W-:Y:S01]  /*1860*/  F2FP.BF16.F32.PACK_AB R16, R40, R39 ;  /* 0x000000272810723e */ /* 0x000fe200000010ff */
[----:B------:R-:W-:Y:S01]  /*1870*/  FADD R15, R15, R30 ;  /* 0x0000001e0f0f7221 */ /* 0x000fe20000000000 */
[----:B------:R-:W-:Y:S01]  /*1880*/  F2FP.BF16.F32.PACK_AB R17, R41, R38 ;  /* 0x000000262911723e */ /* 0x000fe200000010ff */
[----:B-1----:R-:W-:Y:S01]  /*1890*/  IMAD.WIDE R2, R0, 0x2, R8 ;  /* 0x0000000200027825 */ /* 0x002fe200078e0208 */
[----:B------:R-:W-:-:S02]  /*18a0*/  F2FP.BF16.F32.PACK_AB R19, R44, R43 ;  /* 0x0000002b2c13723e */ /* 0x000fc400000010ff */
[----:B------:R-:W-:Y:S01]  /*18b0*/  F2FP.BF16.F32.PACK_AB R21, R23, R22 ;  /* 0x000000161715723e */ /* 0x000fe200000010ff */
[--C-:B------:R-:W-:Y:S01]  /*18c0*/  IMAD.WIDE R10, R11, 0x2, R8.reuse ;  /* 0x000000020b0a7825 */ /* 0x100fe200078e0208 */
[----:B------:R-:W-:Y:S01]  /*18d0*/  F2FP.BF16.F32.PACK_AB R22, R33, R32 ;  /* 0x000000202116723e */ /* 0x000fe200000010ff */
[----:B------:R1:W-:Y:S01]  /*18e0*/  @P1 STG.E.128 desc[UR16][R2.64], R4 ;  /* 0x0000000402001986 */ /* 0x0003e2000c101d10 */
[----:B------:R-:W-:Y:S01]  /*18f0*/  F2FP.BF16.F32.PACK_AB R23, R35, R34 ;  /* 0x000000222317723e */ /* 0x000fe200000010ff */
[--C-:B------:R-:W-:Y:S01]  /*1900*/  IMAD.WIDE R28, R29, 0x2, R8.reuse ;  /* 0x000000021d1c7825 */ /* 0x100fe200078e0208 */
[----:B------:R-:W-:Y:S01]  /*1910*/  F2FP.BF16.F32.PACK_AB R24, R25, R24 ;  /* 0x000000181918723e */ /* 0x000fe200000010ff */
[----:B------:R1:W-:Y:S01]  /*1920*/  @P2 STG.E.128 desc[UR16][R10.64], R16 ;  /* 0x000000100a002986 */ /* 0x0003e2000c101d10 */
[----:B------:R-:W-:Y:S01]  /*1930*/  F2FP.BF16.F32.PACK_AB R25, R27, R26 ;  /* 0x0000001a1b19723e */ /* 0x000fe200000010ff */
[----:B------:R-:W-:Y:S01]  /*1940*/  IMAD.WIDE R8, R31, 0x2, R8 ;  /* 0x000000021f087825 */ /* 0x000fe200078e0208 */
[----:B------:R-:W-:Y:S01]  /*1950*/  F2FP.BF16.F32.PACK_AB R26, R13, R12 ;  /* 0x0000000c0d1a723e */ /* 0x000fe200000010ff */
[----:B------:R1:W-:Y:S01]  /*1960*/  @P3 STG.E.128 desc[UR16][R28.64], R20 ;  /* 0x000000141c003986 */ /* 0x0003e2000c101d10 */
[----:B------:R-:W-:Y:S01]  /*1970*/  F2FP.BF16.F32.PACK_AB R27, R15, R14 ;  /* 0x0000000e0f1b723e */ /* 0x000fe200000010ff */
[----:B------:R-:W-:Y:S06]  /*1980*/  @!P0 EXIT ;  /* 0x000000000000894d */ /* 0x000fec0003800000 */
[----:B------:R-:W-:Y:S01]  /*1990*/  STG.E.128 desc[UR16][R8.64], R24 ;  /* 0x0000001808007986 */ /* 0x000fe2000c101d10 */
[----:B------:R-:W-:Y:S05]  /*19a0*/  EXIT ;  /* 0x000000000000794d */ /* 0x000fea0003800000 */
.L_x_1:
[----:B------:R-:W-:-:S00]  /*19b0*/  BRA `(.L_x_1) ;  /* 0xfffffffc00fc7947 */ /* 0x000fc0000383ffff */
[----:B------:R-:W-:-:S00]  /*19c0*/  NOP ;  /* 0x0000000000007918 */ /* 0x000fc00000000000 */
        /* <DEDUP_REMOVED lines=11> */
.L_x_2:


//--------------------- .nv.shared.triton_mm      --------------------------
	.section	.nv.shared.triton_mm,"aw",@nobits
	.sectionflags	@""
	.align	16
	.zero		1024


//--------------------- .nv.constant0.triton_mm   --------------------------
	.section	.nv.constant0.triton_mm,"a",@progbits
	.sectionflags	@""
	.align	4
.nv.constant0.triton_mm:
	.zero		564
